	.headerflags	@"EF_CUDA_TEXMODE_UNIFIED EF_CUDA_64BIT_ADDRESS EF_CUDA_ACCELERATORS EF_CUDA_SM90 EF_CUDA_VIRTUAL_SM(EF_CUDA_SM90)"
	.elftype	@"ET_EXEC"


//--------------------- .nv.info                  --------------------------
	.section	.nv.info,"",@"SHT_CUDA_INFO"
	.align	4


	//----- nvinfo : EIATTR_REGCOUNT
	.align		4
        /*0000*/ 	.byte	0x04, 0x2f
        /*0002*/ 	.short	(.L_3 - .L_2)
	.align		4
.L_2:
        /*0004*/ 	.word	index@(triton_poi_fused__native_batch_norm_legit_no_training_5)
        /*0008*/ 	.word	0x00000012


	//----- nvinfo : EIATTR_MIN_STACK_SIZE
	.align		4
.L_3:
        /*000c*/ 	.byte	0x04, 0x12
        /*000e*/ 	.short	(.L_5 - .L_4)
	.align		4
.L_4:
        /*0010*/ 	.word	index@(triton_poi_fused__native_batch_norm_legit_no_training_5)
        /*0014*/ 	.word	0x00000000


	//----- nvinfo : EIATTR_FRAME_SIZE
	.align		4
.L_5:
        /*0018*/ 	.byte	0x04, 0x11
        /*001a*/ 	.short	(.L_7 - .L_6)
	.align		4
.L_6:
        /*001c*/ 	.word	index@(triton_poi_fused__native_batch_norm_legit_no_training_5)
        /*0020*/ 	.word	0x00000000


	//----- nvinfo : EIATTR_MIN_STACK_SIZE
	.align		4
.L_7:
        /*0024*/ 	.byte	0x04, 0x12
        /*0026*/ 	.short	(.L_9 - .L_8)
	.align		4
.L_8:
        /*0028*/ 	.word	index@(triton_poi_fused__native_batch_norm_legit_no_training_5)
        /*002c*/ 	.word	0x00000000
.L_9:


//--------------------- .nv.info.triton_poi_fused__native_batch_norm_legit_no_training_5 --------------------------
	.section	.nv.info.triton_poi_fused__native_batch_norm_legit_no_training_5,"",@"SHT_CUDA_INFO"
	.sectionflags	@""
	.align	4


	//----- nvinfo : EIATTR_CUDA_API_VERSION
	.align		4
        /*0000*/ 	.byte	0x04, 0x37
        /*0002*/ 	.short	(.L_11 - .L_10)
.L_10:
        /*0004*/ 	.word	0x0000007c


	//----- nvinfo : EIATTR_KPARAM_INFO
	.align		4
.L_11:
        /*0008*/ 	.byte	0x04, 0x17
        /*000a*/ 	.short	(.L_13 - .L_12)
.L_12:
        /*000c*/ 	.word	0x00000000
        /*0010*/ 	.short	0x0006
        /*0012*/ 	.short	0x0030
        /*0014*/ 	.byte	0x00, 0xf0, 0x11, 0x00


	//----- nvinfo : EIATTR_KPARAM_INFO
	.align		4
.L_13:
        /*0018*/ 	.byte	0x04, 0x17
        /*001a*/ 	.short	(.L_15 - .L_14)
.L_14:
        /*001c*/ 	.word	0x00000000
        /*0020*/ 	.short	0x0005
        /*0022*/ 	.short	0x0028
        /*0024*/ 	.byte	0x00, 0xf4, 0x21, 0x00


	//----- nvinfo : EIATTR_KPARAM_INFO
	.align		4
.L_15:
        /*0028*/ 	.byte	0x04, 0x17
        /*002a*/ 	.short	(.L_17 - .L_16)
.L_16:
        /*002c*/ 	.word	0x00000000
        /*0030*/ 	.short	0x0004
        /*0032*/ 	.short	0x0020
        /*0034*/ 	.byte	0x00, 0xf4, 0x21, 0x00


	//----- nvinfo : EIATTR_KPARAM_INFO
	.align		4
.L_17:
        /*0038*/ 	.byte	0x04, 0x17
        /*003a*/ 	.short	(.L_19 - .L_18)
.L_18:
        /*003c*/ 	.word	0x00000000
        /*0040*/ 	.short	0x0003
        /*0042*/ 	.short	0x0018
        /*0044*/ 	.byte	0x00, 0xf4, 0x21, 0x00


	//----- nvinfo : EIATTR_KPARAM_INFO
	.align		4
.L_19:
        /*0048*/ 	.byte	0x04, 0x17
        /*004a*/ 	.short	(.L_21 - .L_20)
.L_20:
        /*004c*/ 	.word	0x00000000
        /*0050*/ 	.short	0x0002
        /*0052*/ 	.short	0x0010
        /*0054*/ 	.byte	0x00, 0xf4, 0x21, 0x00


	//----- nvinfo : EIATTR_KPARAM_INFO
	.align		4
.L_21:
        /*0058*/ 	.byte	0x04, 0x17
        /*005a*/ 	.short	(.L_23 - .L_22)
.L_22:
        /*005c*/ 	.word	0x00000000
        /*0060*/ 	.short	0x0001
        /*0062*/ 	.short	0x0008
        /*0064*/ 	.byte	0x00, 0xf4, 0x21, 0x00


	//----- nvinfo : EIATTR_KPARAM_INFO
	.align		4
.L_23:
        /*0068*/ 	.byte	0x04, 0x17
        /*006a*/ 	.short	(.L_25 - .L_24)
.L_24:
        /*006c*/ 	.word	0x00000000
        /*0070*/ 	.short	0x0000
        /*0072*/ 	.short	0x0000
        /*0074*/ 	.byte	0x00, 0xf4, 0x21, 0x00


	//----- nvinfo : EIATTR_SPARSE_MMA_MASK
	.align		4
.L_25:
        /*0078*/ 	.byte	0x03, 0x50
        /*007a*/ 	.short	0x0000


	//----- nvinfo : EIATTR_MAXREG_COUNT
	.align		4
        /*007c*/ 	.byte	0x03, 0x1b
        /*007e*/ 	.short	0x00ff


	//----- nvinfo : EIATTR_EXIT_INSTR_OFFSETS
	.align		4
        /*0080*/ 	.byte	0x04, 0x1c
        /*0082*/ 	.short	(.L_27 - .L_26)


	//   ....[0]....
.L_26:
        /*0084*/ 	.word	0x00000390


	//----- nvinfo : EIATTR_REQNTID
	.align		4
.L_27:
        /*0088*/ 	.byte	0x04, 0x10
        /*008a*/ 	.short	(.L_29 - .L_28)
.L_28:
        /*008c*/ 	.word	0x00000080
        /*0090*/ 	.word	0x00000001
        /*0094*/ 	.word	0x00000001


	//----- nvinfo : EIATTR_CBANK_PARAM_SIZE
	.align		4
.L_29:
        /*0098*/ 	.byte	0x03, 0x19
        /*009a*/ 	.short	0x0034


	//----- nvinfo : EIATTR_PARAM_CBANK
	.align		4
        /*009c*/ 	.byte	0x04, 0x0a
        /*009e*/ 	.short	(.L_31 - .L_30)
	.align		4
.L_30:
        /*00a0*/ 	.word	index@(.nv.constant0.triton_poi_fused__native_batch_norm_legit_no_training_5)
        /*00a4*/ 	.short	0x0210
        /*00a6*/ 	.short	0x0034


	//----- nvinfo : EIATTR_SW_WAR
	.align		4
.L_31:
        /*00a8*/ 	.byte	0x04, 0x36
        /*00aa*/ 	.short	(.L_33 - .L_32)
.L_32:
        /*00ac*/ 	.word	0x00000008
.L_33:


//--------------------- .nv.callgraph             --------------------------
	.section	.nv.callgraph,"",@"SHT_CUDA_CALLGRAPH"
	.align	4
	.sectionentsize	8
	.align		4
        /*0000*/ 	.word	0x00000000
	.align		4
        /*0004*/ 	.word	0xffffffff
	.align		4
        /*0008*/ 	.word	0x00000000
	.align		4
        /*000c*/ 	.word	0xfffffffe
	.align		4
        /*0010*/ 	.word	0x00000000
	.align		4
        /*0014*/ 	.word	0xfffffffd
	.align		4
        /*0018*/ 	.word	0x00000000
	.align		4
        /*001c*/ 	.word	0xfffffffc


//--------------------- .nv.constant4             --------------------------
	.section	.nv.constant4,"a",@progbits
	.align	8
	.align		8
.nv.constant4:
        /*0000*/ 	.dword	_$_str
	.align		8
        /*0008*/ 	.dword	_$_str_$_2


//--------------------- .text.triton_poi_fused__native_batch_norm_legit_no_training_5 --------------------------
	.section	.text.triton_poi_fused__native_batch_norm_legit_no_training_5,"ax",@progbits
	.align	128
        .global         triton_poi_fused__native_batch_norm_legit_no_training_5
        .type           triton_poi_fused__native_batch_norm_legit_no_training_5,@function
        .size           triton_poi_fused__native_batch_norm_legit_no_training_5,(.L_x_1 - triton_poi_fused__native_batch_norm_legit_no_training_5)
        .other          triton_poi_fused__native_batch_norm_legit_no_training_5,@"STO_CUDA_ENTRY STV_DEFAULT"
triton_poi_fused__native_batch_norm_legit_no_training_5:
.text.triton_poi_fused__native_batch_norm_legit_no_training_5:
[----:B------:R-:W-:Y:S01]  /*0000*/  LDC R1, c[0x0][0x28] ;  /* 0x00000a00ff017b82 */ /* 0x000fe20000000800 */
[----:B------:R-:W1:Y:S07]  /*0010*/  S2R R0, SR_TID.X ;  /* 0x0000000000007919 */ /* 0x000e6e0000002100 */
[----:B------:R-:W2:Y:S01]  /*0020*/  LDC.64 R2, c[0x0][0x220] ;  /* 0x00008800ff027b82 */ /* 0x000ea20000000a00 */
[----:B------:R-:W-:Y:S01]  /*0030*/  ULDC.64 UR4, c[0x0][0x208] ;  /* 0x0000820000047ab9 */ /* 0x000fe20000000a00 */
[----:B------:R-:W3:Y:S06]  /*0040*/  S2R R7, SR_CTAID.X ;  /* 0x0000000000077919 */ /* 0x000eec0000002500 */
[----:B------:R-:W4:Y:S08]  /*0050*/  LDC.64 R8, c[0x0][0x228] ;  /* 0x00008a00ff087b82 */ /* 0x000f300000000a00 */
[----:B------:R-:W5:Y:S01]  /*0060*/  LDC.64 R10, c[0x0][0x230] ;  /* 0x00008c00ff0a7b82 */ /* 0x000f620000000a00 */
[----:B-1----:R-:W-:-:S02]  /*0070*/  SHF.L.U32 R0, R0, 0x1, RZ ;  /* 0x0000000100007819 */ /* 0x002fc400000006ff */
[----:B---3--:R-:W-:Y:S02]  /*0080*/  SHF.R.S32.HI R5, RZ, 0x17, R7 ;  /* 0x00000017ff057819 */ /* 0x008fe40000011407 */
[----:B------:R-:W-:Y:S02]  /*0090*/  LOP3.LUT R0, R0, 0xfe, RZ, 0xc0, !PT ;  /* 0x000000fe00007812 */ /* 0x000fe400078ec0ff */
[----:B------:R-:W-:Y:S02]  /*00a0*/  SGXT R5, R5, 0x1 ;  /* 0x000000010505781a */ /* 0x000fe40000000200 */
[----:B------:R-:W-:Y:S02]  /*00b0*/  LEA R0, R7, R0, 0x8 ;  /* 0x0000000007007211 */ /* 0x000fe400078e40ff */
[----:B------:R-:W1:Y:S02]  /*00c0*/  LDC.64 R6, c[0x0][0x218] ;  /* 0x00008600ff067b82 */ /* 0x000e640000000a00 */
[----:B------:R-:W-:-:S04]  /*00d0*/  LEA.HI R5, R5, R0, RZ, 0x6 ;  /* 0x0000000005057211 */ /* 0x000fc800078f30ff */
[----:B------:R-:W-:-:S04]  /*00e0*/  LOP3.LUT R5, R5, 0xffffffc0, RZ, 0xc0, !PT ;  /* 0xffffffc005057812 */ /* 0x000fc800078ec0ff */
[----:B------:R-:W-:Y:S02]  /*00f0*/  IADD3 R13, R0, -R5, RZ ;  /* 0x80000005000d7210 */ /* 0x000fe40007ffe0ff */
[----:B------:R-:W3:Y:S03]  /*0100*/  LDC.64 R4, c[0x0][0x210] ;  /* 0x00008400ff047b82 */ /* 0x000ee60000000a00 */
[----:B--2---:R-:W-:-:S06]  /*0110*/  IMAD.WIDE R2, R13, 0x4, R2 ;  /* 0x000000040d027825 */ /* 0x004fcc00078e0202 */
[----:B------:R-:W2:Y:S01]  /*0120*/  LDG.E.EL.64 R2, desc[UR4][R2.64] ;  /* 0x0000000402027981 */ /* 0x000ea2000c2e1b00 */
[----:B-1----:R-:W-:-:S06]  /*0130*/  IMAD.WIDE R6, R13, 0x4, R6 ;  /* 0x000000040d067825 */ /* 0x002fcc00078e0206 */
[----:B------:R-:W2:Y:S01]  /*0140*/  LDG.E.EL.64 R6, desc[UR4][R6.64] ;  /* 0x0000000406067981 */ /* 0x000ea2000c2e1b00 */
[----:B---3--:R-:W-:-:S06]  /*0150*/  IMAD.WIDE R4, R0, 0x4, R4 ;  /* 0x0000000400047825 */ /* 0x008fcc00078e0204 */
[----:B------:R-:W3:Y:S01]  /*0160*/  LDG.E.64 R4, desc[UR4][R4.64] ;  /* 0x0000000404047981 */ /* 0x000ee2000c1e1b00 */
[----:B----4-:R-:W-:-:S04]  /*0170*/  IMAD.WIDE R8, R13, 0x4, R8 ;  /* 0x000000040d087825 */ /* 0x010fc800078e0208 */
[----:B-----5:R-:W-:Y:S02]  /*0180*/  IMAD.WIDE R10, R13, 0x4, R10 ;  /* 0x000000040d0a7825 */ /* 0x020fe400078e020a */
[----:B------:R-:W4:Y:S04]  /*0190*/  LDG.E.EL.64 R8, desc[UR4][R8.64] ;  /* 0x0000000408087981 */ /* 0x000f28000c2e1b00 */
[----:B------:R-:W4:Y:S01]  /*01a0*/  LDG.E.EL.64 R10, desc[UR4][R10.64] ;  /* 0x000000040a0a7981 */ /* 0x000f22000c2e1b00 */
[----:B------:R-:W-:Y:S01]  /*01b0*/  HFMA2.MMA R15, -RZ, RZ, 1.625, 0 ;  /* 0x3e800000ff0f7435 */ /* 0x000fe200000001ff */
[----:B--2---:R-:W-:Y:S01]  /*01c0*/  FADD R2, R2, 9.9999997473787516356e-06 ;  /* 0x3727c5ac02027421 */ /* 0x004fe20000000000 */
[----:B------:R-:W-:-:S03]  /*01d0*/  FADD R12, R3, 9.9999997473787516356e-06 ;  /* 0x3727c5ac030c7421 */ /* 0x000fc60000000000 */
[----:B------:R1:W2:Y:S08]  /*01e0*/  MUFU.SQRT R13, R2 ;  /* 0x00000002000d7308 */ /* 0x0002b00000002000 */
[----:B------:R-:W5:Y:S01]  /*01f0*/  MUFU.SQRT R14, R12 ;  /* 0x0000000c000e7308 */ /* 0x000f620000002000 */
[----:B-1----:R-:W1:Y:S01]  /*0200*/  LDC.64 R2, c[0x0][0x238] ;  /* 0x00008e00ff027b82 */ /* 0x002e620000000a00 */
[----:B--2---:R-:W-:-:S02]  /*0210*/  FSETP.GT.AND P0, PT, R13, 8.50705917302346158658e+37, PT ;  /* 0x7e8000000d00780b */ /* 0x004fc40003f04000 */
[----:B------:R-:W-:Y:S02]  /*0220*/  FSETP.GEU.AND P2, PT, R13, 1.175494350822287508e-38, PT ;  /* 0x008000000d00780b */ /* 0x000fe40003f4e000 */
[C---:B-----5:R-:W-:Y:S02]  /*0230*/  FSETP.GT.AND P1, PT, R14.reuse, 8.50705917302346158658e+37, PT ;  /* 0x7e8000000e00780b */ /* 0x060fe40003f24000 */
[----:B------:R-:W-:-:S07]  /*0240*/  FSETP.GEU.AND P3, PT, R14, 1.175494350822287508e-38, PT ;  /* 0x008000000e00780b */ /* 0x000fce0003f6e000 */
[----:B------:R-:W-:-:S04]  /*0250*/  @P0 FMUL R13, R13, 0.25 ;  /* 0x3e8000000d0d0820 */ /* 0x000fc80000400000 */
[----:B------:R-:W-:Y:S01]  /*0260*/  @!P2 FMUL R13, R13, 16777216 ;  /* 0x4b8000000d0da820 */ /* 0x000fe20000400000 */
[----:B------:R-:W-:-:S04]  /*0270*/  @P1 FMUL R14, R14, 0.25 ;  /* 0x3e8000000e0e1820 */ /* 0x000fc80000400000 */
[----:B------:R-:W-:Y:S01]  /*0280*/  @!P3 FMUL R14, R14, 16777216 ;  /* 0x4b8000000e0eb820 */ /* 0x000fe20000400000 */
[----:B------:R-:W2:Y:S01]  /*0290*/  MUFU.RCP R13, R13 ;  /* 0x0000000d000d7308 */ /* 0x000ea20000001000 */
[----:B------:R-:W-:-:S07]  /*02a0*/  FSEL R12, R15, 1, P0 ;  /* 0x3f8000000f0c7808 */ /* 0x000fce0000000000 */
[----:B------:R-:W5:Y:S01]  /*02b0*/  MUFU.RCP R14, R14 ;  /* 0x0000000e000e7308 */ /* 0x000f620000001000 */
[----:B------:R-:W-:Y:S01]  /*02c0*/  FSEL R15, R15, 1, P1 ;  /* 0x3f8000000f0f7808 */ /* 0x000fe20000800000 */
[----:B------:R-:W-:Y:S01]  /*02d0*/  @!P2 FMUL R12, R12, 16777216 ;  /* 0x4b8000000c0ca820 */ /* 0x000fe20000400000 */
[----:B---3--:R-:W-:-:S03]  /*02e0*/  FADD R4, R4, -R6 ;  /* 0x8000000604047221 */ /* 0x008fc60000000000 */
[----:B------:R-:W-:Y:S01]  /*02f0*/  @!P3 FMUL R15, R15, 16777216 ;  /* 0x4b8000000f0fb820 */ /* 0x000fe20000400000 */
[----:B------:R-:W-:Y:S01]  /*0300*/  FADD R5, R5, -R7 ;  /* 0x8000000705057221 */ /* 0x000fe20000000000 */
[----:B--2---:R-:W-:Y:S02]  /*0310*/  FMUL R13, R13, R12 ;  /* 0x0000000c0d0d7220 */ /* 0x004fe40000400000 */
[----:B-----5:R-:W-:Y:S02]  /*0320*/  FMUL R6, R14, R15 ;  /* 0x0000000f0e067220 */ /* 0x020fe40000400000 */
[----:B------:R-:W-:Y:S02]  /*0330*/  FMUL R13, R4, R13 ;  /* 0x0000000d040d7220 */ /* 0x000fe40000400000 */
[----:B------:R-:W-:Y:S01]  /*0340*/  FMUL R6, R5, R6 ;  /* 0x0000000605067220 */ /* 0x000fe20000400000 */
[----:B-1----:R-:W-:-:S04]  /*0350*/  IMAD.WIDE R2, R0, 0x4, R2 ;  /* 0x0000000400027825 */ /* 0x002fc800078e0202 */
[----:B----4-:R-:W-:Y:S01]  /*0360*/  FFMA R8, R8, R13, R10 ;  /* 0x0000000d08087223 */ /* 0x010fe2000000000a */
[----:B------:R-:W-:-:S05]  /*0370*/  FFMA R9, R9, R6, R11 ;  /* 0x0000000609097223 */ /* 0x000fca000000000b */
[----:B------:R-:W-:Y:S01]  /*0380*/  STG.E.64 desc[UR4][R2.64], R8 ;  /* 0x0000000802007986 */ /* 0x000fe2000c101b04 */
[----:B------:R-:W-:Y:S05]  /*0390*/  EXIT ;  /* 0x000000000000794d */ /* 0x000fea0003800000 */
.L_x_0:
[----:B------:R-:W-:-:S00]  /*03a0*/  BRA `(.L_x_0) ;  /* 0xfffffffc00fc7947 */ /* 0x000fc0000383ffff */
[----:B------:R-:W-:-:S00]  /*03b0*/  NOP ;  /* 0x0000000000007918 */ /* 0x000fc00000000000 */
        /* <DEDUP_REMOVED lines=12> */
.L_x_1:


//--------------------- .nv.global.init           --------------------------
	.section	.nv.global.init,"aw",@progbits
.nv.global.init:
	.type		_$_str,@object
	.size		_$_str,(_$_str_$_2 - _$_str)
_$_str:
        /*0000*/ 	.byte	0x5f, 0x5f, 0x43, 0x55, 0x44, 0x41, 0x5f, 0x46, 0x54, 0x5a, 0x00
	.type		_$_str_$_2,@object
	.size		_$_str_$_2,(.L_1 - _$_str_$_2)
_$_str_$_2:
        /*000b*/ 	.byte	0x5f, 0x5f, 0x43, 0x55, 0x44, 0x41, 0x5f, 0x50, 0x52, 0x45, 0x43, 0x5f, 0x53, 0x51, 0x52, 0x54
        /*001b*/ 	.byte	0x00
.L_1:


//--------------------- .nv.constant0.triton_poi_fused__native_batch_norm_legit_no_training_5 --------------------------
	.section	.nv.constant0.triton_poi_fused__native_batch_norm_legit_no_training_5,"a",@progbits
	.sectionflags	@""
	.align	4
.nv.constant0.triton_poi_fused__native_batch_norm_legit_no_training_5:
	.zero		580
